//
// Generated by NVIDIA NVVM Compiler
//
// Compiler Build ID: CL-36424714
// Cuda compilation tools, release 13.0, V13.0.88
// Based on NVVM 20.0.0
//

.version 9.0
.target sm_100
.address_size 64

	// .globl	__accrg_wave13pt_1_1

.visible .entry __accrg_wave13pt_1_1(
	.param .u32 __accrg_wave13pt_1_1_param_0,
	.param .u32 __accrg_wave13pt_1_1_param_1,
	.param .u32 __accrg_wave13pt_1_1_param_2,
	.param .f64 __accrg_wave13pt_1_1_param_3,
	.param .u64 .ptr .align 1 __accrg_wave13pt_1_1_param_4,
	.param .f64 __accrg_wave13pt_1_1_param_5,
	.param .u64 .ptr .align 1 __accrg_wave13pt_1_1_param_6,
	.param .f64 __accrg_wave13pt_1_1_param_7,
	.param .u64 .ptr .align 1 __accrg_wave13pt_1_1_param_8
)
{
	.reg .pred 	%p<10>;
	.reg .b32 	%r<80>;
	.reg .b64 	%rd<27>;
	.reg .b64 	%fd<33>;

	ld.param.u32 	%r35, [__accrg_wave13pt_1_1_param_0];
	ld.param.u32 	%r37, [__accrg_wave13pt_1_1_param_2];
	ld.param.u64 	%rd4, [__accrg_wave13pt_1_1_param_4];
	ld.param.f64 	%fd2, [__accrg_wave13pt_1_1_param_5];
	ld.param.u64 	%rd5, [__accrg_wave13pt_1_1_param_6];
	ld.param.f64 	%fd3, [__accrg_wave13pt_1_1_param_7];
	ld.param.u64 	%rd6, [__accrg_wave13pt_1_1_param_8];
	mov.u32 	%r70, %ctaid.x;
	add.s32 	%r38, %r35, -2;
	setp.ge.s32 	%p2, %r70, %r38;
	@%p2 bra 	$L__BB0_11;
	ld.param.u32 	%r66, [__accrg_wave13pt_1_1_param_1];
	cvta.to.global.u64 	%rd1, %rd4;
	add.s32 	%r2, %r37, -2;
	mul.lo.s32 	%r3, %r37, %r66;
	mov.u32 	%r4, %ntid.x;
	cvta.to.global.u64 	%rd2, %rd5;
	cvta.to.global.u64 	%rd3, %rd6;
	mov.u32 	%r40, %ctaid.y;
	mul.wide.s32 	%rd15, %r37, 8;
	mul.wide.s32 	%rd21, %r3, 8;
$L__BB0_2:
	ld.param.u32 	%r67, [__accrg_wave13pt_1_1_param_1];
	add.s32 	%r39, %r67, -2;
	mov.u32 	%r41, %ntid.y;
	mov.u32 	%r42, %tid.y;
	mad.lo.s32 	%r71, %r40, %r41, %r42;
	setp.ge.s32 	%p3, %r71, %r39;
	@%p3 bra 	$L__BB0_10;
	ld.param.u32 	%r68, [__accrg_wave13pt_1_1_param_1];
	mul.lo.s32 	%r7, %r68, %r70;
$L__BB0_4:
	mov.u32 	%r79, %tid.x;
	setp.ge.s32 	%p4, %r79, %r2;
	@%p4 bra 	$L__BB0_9;
	min.u32 	%r43, %r70, %r71;
	setp.lt.u32 	%p1, %r43, 2;
	mul.lo.s32 	%r44, %r71, %r37;
	add.s32 	%r45, %r70, -1;
	mul.lo.s32 	%r46, %r45, %r3;
	add.s32 	%r47, %r44, %r46;
	shl.b32 	%r48, %r3, 1;
	add.s32 	%r49, %r46, %r48;
	add.s32 	%r50, %r44, %r49;
	sub.s32 	%r51, %r44, %r37;
	sub.s32 	%r52, %r49, %r3;
	add.s32 	%r53, %r51, %r52;
	shl.b32 	%r54, %r37, 1;
	add.s32 	%r55, %r53, %r54;
	sub.s32 	%r56, %r52, %r48;
	add.s32 	%r57, %r44, %r56;
	add.s32 	%r58, %r7, %r71;
	add.s32 	%r59, %r58, -2;
	mad.lo.s32 	%r78, %r37, %r59, %r79;
	add.s32 	%r77, %r79, %r57;
	add.s32 	%r76, %r79, %r55;
	mad.lo.s32 	%r75, %r37, %r58, %r79;
	add.s32 	%r74, %r79, %r53;
	add.s32 	%r73, %r79, %r50;
	add.s32 	%r72, %r79, %r47;
$L__BB0_6:
	setp.lt.u32 	%p5, %r79, 2;
	or.pred  	%p6, %p5, %p1;
	@%p6 bra 	$L__BB0_8;
	ld.param.f64 	%fd32, [__accrg_wave13pt_1_1_param_3];
	mul.wide.s32 	%rd7, %r72, 8;
	add.s64 	%rd8, %rd1, %rd7;
	ld.global.f64 	%fd4, [%rd8];
	mul.wide.s32 	%rd9, %r73, 8;
	add.s64 	%rd10, %rd1, %rd9;
	ld.global.f64 	%fd5, [%rd10];
	mul.wide.s32 	%rd11, %r74, 8;
	add.s64 	%rd12, %rd1, %rd11;
	ld.global.f64 	%fd6, [%rd12];
	mul.wide.s32 	%rd13, %r76, 8;
	add.s64 	%rd14, %rd1, %rd13;
	ld.global.f64 	%fd7, [%rd14];
	add.s64 	%rd16, %rd12, %rd15;
	ld.global.f64 	%fd8, [%rd16+-8];
	ld.global.f64 	%fd9, [%rd16+8];
	add.f64 	%fd10, %fd8, %fd9;
	add.f64 	%fd11, %fd7, %fd10;
	add.f64 	%fd12, %fd6, %fd11;
	add.f64 	%fd13, %fd5, %fd12;
	add.f64 	%fd14, %fd4, %fd13;
	ld.global.f64 	%fd15, [%rd16];
	mul.f64 	%fd16, %fd2, %fd15;
	mul.wide.s32 	%rd17, %r75, 8;
	add.s64 	%rd18, %rd2, %rd17;
	ld.global.f64 	%fd17, [%rd18];
	sub.f64 	%fd18, %fd16, %fd17;
	fma.rn.f64 	%fd19, %fd32, %fd14, %fd18;
	mul.wide.s32 	%rd19, %r77, 8;
	add.s64 	%rd20, %rd1, %rd19;
	ld.global.f64 	%fd20, [%rd20];
	add.s64 	%rd22, %rd10, %rd21;
	ld.global.f64 	%fd21, [%rd22];
	mul.wide.s32 	%rd23, %r78, 8;
	add.s64 	%rd24, %rd1, %rd23;
	ld.global.f64 	%fd22, [%rd24];
	add.s64 	%rd25, %rd14, %rd15;
	ld.global.f64 	%fd23, [%rd25];
	ld.global.f64 	%fd24, [%rd16+-16];
	ld.global.f64 	%fd25, [%rd16+16];
	add.f64 	%fd26, %fd24, %fd25;
	add.f64 	%fd27, %fd23, %fd26;
	add.f64 	%fd28, %fd22, %fd27;
	add.f64 	%fd29, %fd21, %fd28;
	add.f64 	%fd30, %fd20, %fd29;
	fma.rn.f64 	%fd31, %fd3, %fd30, %fd19;
	add.s64 	%rd26, %rd3, %rd17;
	st.global.f64 	[%rd26], %fd31;
$L__BB0_8:
	add.s32 	%r79, %r79, %r4;
	add.s32 	%r78, %r78, %r4;
	add.s32 	%r77, %r77, %r4;
	add.s32 	%r76, %r76, %r4;
	add.s32 	%r75, %r75, %r4;
	add.s32 	%r74, %r74, %r4;
	add.s32 	%r73, %r73, %r4;
	add.s32 	%r72, %r72, %r4;
	setp.lt.s32 	%p7, %r79, %r2;
	@%p7 bra 	$L__BB0_6;
$L__BB0_9:
	ld.param.u32 	%r69, [__accrg_wave13pt_1_1_param_1];
	mov.u32 	%r60, %ntid.y;
	mov.u32 	%r61, %nctaid.y;
	mad.lo.s32 	%r71, %r60, %r61, %r71;
	add.s32 	%r62, %r69, -2;
	setp.lt.s32 	%p8, %r71, %r62;
	@%p8 bra 	$L__BB0_4;
$L__BB0_10:
	ld.param.u32 	%r65, [__accrg_wave13pt_1_1_param_0];
	mov.u32 	%r63, %nctaid.x;
	add.s32 	%r70, %r70, %r63;
	add.s32 	%r64, %r65, -2;
	setp.lt.s32 	%p9, %r70, %r64;
	@%p9 bra 	$L__BB0_2;
$L__BB0_11:
	ret;

}


// ===== COMPILED SASS (sm_100) =====

	.target	sm_100

	.elftype	@"ET_EXEC"


//--------------------- .note.nv.tkinfo           --------------------------
	.section	.note.nv.tkinfo,"",@"SHT_NOTE"
	.sectionflags	@"SHF_NOTE_NV_TKINFO"
	.tkinfo
        /*0018*/ 	.word	0x00000002
        /*0030*/ 	.string	""
        /*0030*/ 	.string	"ptxas"
        /*0030*/ 	.string	"Cuda compilation tools, release 13.0, V13.0.88"
        /*0030*/ 	.string	"Build cuda_13.0.r13.0/compiler.36424714_0"
        /*0030*/ 	.string	"-arch sm_100 -m 64 "



//--------------------- .note.nv.cuinfo           --------------------------
	.section	.note.nv.cuinfo,"",@"SHT_NOTE"
	.sectionflags	@"SHF_NOTE_NV_CUINFO"
        /*0018*/ 	.short	0x0002
        /*001a*/ 	.short	0x0064
        /*001c*/ 	.short	0x0082
	.zero		2


//--------------------- .nv.info                  --------------------------
	.section	.nv.info,"",@"SHT_CUDA_INFO"
	.align	4


	//----- nvinfo : EIATTR_REGCOUNT
	.align		4
        /*0000*/ 	.byte	0x04, 0x2f
        /*0002*/ 	.short	(.L_1 - .L_0)
	.align		4
.L_0:
        /*0004*/ 	.word	index@(__accrg_wave13pt_1_1)
        /*0008*/ 	.word	0x00000020


	//----- nvinfo : EIATTR_FRAME_SIZE
	.align		4
.L_1:
        /*000c*/ 	.byte	0x04, 0x11
        /*000e*/ 	.short	(.L_3 - .L_2)
	.align		4
.L_2:
        /*0010*/ 	.word	index@(__accrg_wave13pt_1_1)
        /*0014*/ 	.word	0x00000000


	//----- nvinfo : EIATTR_MIN_STACK_SIZE
	.align		4
.L_3:
        /*0018*/ 	.byte	0x04, 0x12
        /*001a*/ 	.short	(.L_5 - .L_4)
	.align		4
.L_4:
        /*001c*/ 	.word	index@(__accrg_wave13pt_1_1)
        /*0020*/ 	.word	0x00000000
.L_5:


//--------------------- .nv.compat                --------------------------
	.section	.nv.compat,"",@"SHT_CUDA_COMPAT_INFO"
	.align	4
        /*0000*/ 	.byte	0x02, 0x09, 0x00, 0x00, 0x02, 0x02, 0x01, 0x00, 0x02, 0x05, 0x05, 0x00, 0x03, 0x07, 0x01, 0x01
        /*0010*/ 	.byte	0x02, 0x03, 0x00, 0x00, 0x02, 0x06, 0x01, 0x00, 0x04, 0x0b, 0x08, 0x00, 0x01, 0x00, 0x00, 0x00
        /*0020*/ 	.byte	0x00, 0x00, 0x00, 0x00


//--------------------- .nv.info.__accrg_wave13pt_1_1 --------------------------
	.section	.nv.info.__accrg_wave13pt_1_1,"",@"SHT_CUDA_INFO"
	.sectionflags	@""
	.align	4


	//----- nvinfo : EIATTR_CUDA_API_VERSION
	.align		4
        /*0000*/ 	.byte	0x04, 0x37
        /*0002*/ 	.short	(.L_7 - .L_6)
.L_6:
        /*0004*/ 	.word	0x00000082


	//----- nvinfo : EIATTR_KPARAM_INFO
	.align		4
.L_7:
        /*0008*/ 	.byte	0x04, 0x17
        /*000a*/ 	.short	(.L_9 - .L_8)
.L_8:
        /*000c*/ 	.word	0x00000000
        /*0010*/ 	.short	0x0008
        /*0012*/ 	.short	0x0038
        /*0014*/ 	.byte	0x00, 0xf5, 0x21, 0x00


	//----- nvinfo : EIATTR_KPARAM_INFO
	.align		4
.L_9:
        /*0018*/ 	.byte	0x04, 0x17
        /*001a*/ 	.short	(.L_11 - .L_10)
.L_10:
        /*001c*/ 	.word	0x00000000
        /*0020*/ 	.short	0x0007
        /*0022*/ 	.short	0x0030
        /*0024*/ 	.byte	0x00, 0xf0, 0x21, 0x00


	//----- nvinfo : EIATTR_KPARAM_INFO
	.align		4
.L_11:
        /*0028*/ 	.byte	0x04, 0x17
        /*002a*/ 	.short	(.L_13 - .L_12)
.L_12:
        /*002c*/ 	.word	0x00000000
        /*0030*/ 	.short	0x0006
        /*0032*/ 	.short	0x0028
        /*0034*/ 	.byte	0x00, 0xf5, 0x21, 0x00


	//----- nvinfo : EIATTR_KPARAM_INFO
	.align		4
.L_13:
        /*0038*/ 	.byte	0x04, 0x17
        /*003a*/ 	.short	(.L_15 - .L_14)
.L_14:
        /*003c*/ 	.word	0x00000000
        /*0040*/ 	.short	0x0005
        /*0042*/ 	.short	0x0020
        /*0044*/ 	.byte	0x00, 0xf0, 0x21, 0x00


	//----- nvinfo : EIATTR_KPARAM_INFO
	.align		4
.L_15:
        /*0048*/ 	.byte	0x04, 0x17
        /*004a*/ 	.short	(.L_17 - .L_16)
.L_16:
        /*004c*/ 	.word	0x00000000
        /*0050*/ 	.short	0x0004
        /*0052*/ 	.short	0x0018
        /*0054*/ 	.byte	0x00, 0xf5, 0x21, 0x00


	//----- nvinfo : EIATTR_KPARAM_INFO
	.align		4
.L_17:
        /*0058*/ 	.byte	0x04, 0x17
        /*005a*/ 	.short	(.L_19 - .L_18)
.L_18:
        /*005c*/ 	.word	0x00000000
        /*0060*/ 	.short	0x0003
        /*0062*/ 	.short	0x0010
        /*0064*/ 	.byte	0x00, 0xf0, 0x21, 0x00


	//----- nvinfo : EIATTR_KPARAM_INFO
	.align		4
.L_19:
        /*0068*/ 	.byte	0x04, 0x17
        /*006a*/ 	.short	(.L_21 - .L_20)
.L_20:
        /*006c*/ 	.word	0x00000000
        /*0070*/ 	.short	0x0002
        /*0072*/ 	.short	0x0008
        /*0074*/ 	.byte	0x00, 0xf0, 0x11, 0x00


	//----- nvinfo : EIATTR_KPARAM_INFO
	.align		4
.L_21:
        /*0078*/ 	.byte	0x04, 0x17
        /*007a*/ 	.short	(.L_23 - .L_22)
.L_22:
        /*007c*/ 	.word	0x00000000
        /*0080*/ 	.short	0x0001
        /*0082*/ 	.short	0x0004
        /*0084*/ 	.byte	0x00, 0xf0, 0x11, 0x00


	//----- nvinfo : EIATTR_KPARAM_INFO
	.align		4
.L_23:
        /*0088*/ 	.byte	0x04, 0x17
        /*008a*/ 	.short	(.L_25 - .L_24)
.L_24:
        /*008c*/ 	.word	0x00000000
        /*0090*/ 	.short	0x0000
        /*0092*/ 	.short	0x0000
        /*0094*/ 	.byte	0x00, 0xf0, 0x11, 0x00


	//----- nvinfo : EIATTR_SPARSE_MMA_MASK
	.align		4
.L_25:
        /*0098*/ 	.byte	0x03, 0x50
        /*009a*/ 	.short	0x0000


	//----- nvinfo : EIATTR_MAXREG_COUNT
	.align		4
        /*009c*/ 	.byte	0x03, 0x1b
        /*009e*/ 	.short	0x00ff


	//----- nvinfo : EIATTR_MERCURY_ISA_VERSION
	.align		4
        /*00a0*/ 	.byte	0x03, 0x5f
        /*00a2*/ 	.short	0x0101


	//----- nvinfo : EIATTR_VRC_CTA_INIT_COUNT
	.align		4
        /*00a4*/ 	.byte	0x02, 0x4a
	.zero		1
	.zero		1


	//----- nvinfo : EIATTR_EXIT_INSTR_OFFSETS
	.align		4
        /*00a8*/ 	.byte	0x04, 0x1c
        /*00aa*/ 	.short	(.L_27 - .L_26)


	//   ....[0]....
.L_26:
        /*00ac*/ 	.word	0x00000050


	//   ....[1]....
        /*00b0*/ 	.word	0x000007a0


	//----- nvinfo : EIATTR_CRS_STACK_SIZE
	.align		4
.L_27:
        /*00b4*/ 	.byte	0x04, 0x1e
        /*00b6*/ 	.short	(.L_29 - .L_28)
.L_28:
        /*00b8*/ 	.word	0x00000000


	//----- nvinfo : EIATTR_CBANK_PARAM_SIZE
	.align		4
.L_29:
        /*00bc*/ 	.byte	0x03, 0x19
        /*00be*/ 	.short	0x0040


	//----- nvinfo : EIATTR_PARAM_CBANK
	.align		4
        /*00c0*/ 	.byte	0x04, 0x0a
        /*00c2*/ 	.short	(.L_31 - .L_30)
	.align		4
.L_30:
        /*00c4*/ 	.word	index@(.nv.constant0.__accrg_wave13pt_1_1)
        /*00c8*/ 	.short	0x0380
        /*00ca*/ 	.short	0x0040


	//----- nvinfo : EIATTR_SW_WAR
	.align		4
.L_31:
        /*00cc*/ 	.byte	0x04, 0x36
        /*00ce*/ 	.short	(.L_33 - .L_32)
.L_32:
        /*00d0*/ 	.word	0x00000008
.L_33:


//--------------------- .nv.callgraph             --------------------------
	.section	.nv.callgraph,"",@"SHT_CUDA_CALLGRAPH"
	.align	4
	.sectionentsize	8
	.align		4
        /*0000*/ 	.word	0x00000000
	.align		4
        /*0004*/ 	.word	0xffffffff
	.align		4
        /*0008*/ 	.word	0x00000000
	.align		4
        /*000c*/ 	.word	0xfffffffe
	.align		4
        /*0010*/ 	.word	0x00000000
	.align		4
        /*0014*/ 	.word	0xfffffffd
	.align		4
        /*0018*/ 	.word	0x00000000
	.align		4
        /*001c*/ 	.word	0xfffffffc


//--------------------- .text.__accrg_wave13pt_1_1 --------------------------
	.section	.text.__accrg_wave13pt_1_1,"ax",@progbits
	.align	128
        .global         __accrg_wave13pt_1_1
        .type           __accrg_wave13pt_1_1,@function
        .size           __accrg_wave13pt_1_1,(.L_x_10 - __accrg_wave13pt_1_1)
        .other          __accrg_wave13pt_1_1,@"STO_CUDA_ENTRY STV_DEFAULT"
__accrg_wave13pt_1_1:
.text.__accrg_wave13pt_1_1:
[----:B------:R-:W-:Y:S08]  /*0000*/  LDC R1, c[0x0][0x37c] ;  /* 0x0000df00ff017b82 */ /* 0x000ff00000000800 */
[----:B------:R-:W0:Y:S08]  /*0010*/  LDC R0, c[0x0][0x380] ;  /* 0x0000e000ff007b82 */ /* 0x000e300000000800 */
[----:B------:R-:W1:Y:S01]  /*0020*/  S2UR UR4, SR_CTAID.X ;  /* 0x00000000000479c3 */ /* 0x000e620000002500 */
[----:B0-----:R-:W-:-:S04]  /*0030*/  IADD3 R0, PT, PT, R0, -0x2, RZ ;  /* 0xfffffffe00007810 */ /* 0x001fc80007ffe0ff */
[----:B-1----:R-:W-:-:S13]  /*0040*/  ISETP.LE.AND P0, PT, R0, UR4, PT ;  /* 0x0000000400007c0c */ /* 0x002fda000bf03270 */
[----:B------:R-:W-:Y:S05]  /*0050*/  @P0 EXIT ;  /* 0x000000000000094d */ /* 0x000fea0003800000 */
[----:B------:R-:W0:Y:S01]  /*0060*/  LDC R0, c[0x0][0x384] ;  /* 0x0000e100ff007b82 */ /* 0x000e220000000800 */
[----:B------:R-:W1:Y:S01]  /*0070*/  LDCU UR5, c[0x0][0x388] ;  /* 0x00007100ff0577ac */ /* 0x000e620008000800 */
[----:B------:R-:W2:Y:S06]  /*0080*/  LDCU UR8, c[0x0][0x360] ;  /* 0x00006c00ff0877ac */ /* 0x000eac0008000800 */
[----:B------:R-:W3:Y:S01]  /*0090*/  S2UR UR9, SR_CTAID.Y ;  /* 0x00000000000979c3 */ /* 0x000ee20000002600 */
[----:B------:R-:W4:Y:S01]  /*00a0*/  LDCU.64 UR10, c[0x0][0x358] ;  /* 0x00006b00ff0a77ac */ /* 0x000f220008000a00 */
[----:B-1----:R-:W-:-:S02]  /*00b0*/  UIADD3 UR7, UPT, UPT, UR5, -0x2, URZ ;  /* 0xfffffffe05077890 */ /* 0x002fc4000fffe0ff */
[----:B0-234-:R-:W-:-:S10]  /*00c0*/  IMAD R0, R0, UR5, RZ ;  /* 0x0000000500007c24 */ /* 0x01dfd4000f8e02ff */
.L_x_8:
[----:B0-----:R-:W0:Y:S01]  /*00d0*/  S2R R3, SR_TID.Y ;  /* 0x0000000000037919 */ /* 0x001e220000002200 */
[----:B------:R-:W0:Y:S01]  /*00e0*/  LDC R2, c[0x0][0x364] ;  /* 0x0000d900ff027b82 */ /* 0x000e220000000800 */
[----:B------:R-:W1:Y:S01]  /*00f0*/  LDCU UR5, c[0x0][0x384] ;  /* 0x00007080ff0577ac */ /* 0x000e620008000800 */
[----:B------:R-:W-:Y:S01]  /*0100*/  BSSY.RECONVERGENT B0, `(.L_x_0) ;  /* 0x0000063000007945 */ /* 0x000fe20003800200 */
[----:B-1----:R-:W-:Y:S01]  /*0110*/  UIADD3 UR5, UPT, UPT, UR5, -0x2, URZ ;  /* 0xfffffffe05057890 */ /* 0x002fe2000fffe0ff */
[----:B0-----:R-:W-:-:S05]  /*0120*/  IMAD R2, R2, UR9, R3 ;  /* 0x0000000902027c24 */ /* 0x001fca000f8e0203 */
[----:B------:R-:W-:-:S13]  /*0130*/  ISETP.GE.AND P0, PT, R2, UR5, PT ;  /* 0x0000000502007c0c */ /* 0x000fda000bf06270 */
[----:B------:R-:W-:Y:S05]  /*0140*/  @P0 BRA `(.L_x_1) ;  /* 0x0000000400780947 */ /* 0x000fea0003800000 */
.L_x_7:
[----:B0-----:R-:W0:Y:S01]  /*0150*/  S2R R3, SR_TID.X ;  /* 0x0000000000037919 */ /* 0x001e220000002100 */
[----:B------:R-:W-:Y:S01]  /*0160*/  BSSY.RECONVERGENT B1, `(.L_x_2) ;  /* 0x0000055000017945 */ /* 0x000fe20003800200 */
[----:B0-----:R-:W-:-:S13]  /*0170*/  ISETP.GE.AND P0, PT, R3, UR7, PT ;  /* 0x0000000703007c0c */ /* 0x001fda000bf06270 */
[----:B------:R-:W-:Y:S05]  /*0180*/  @P0 BRA `(.L_x_3) ;  /* 0x0000000400480947 */ /* 0x000fea0003800000 */
[----:B------:R-:W0:Y:S01]  /*0190*/  LDC R9, c[0x0][0x388] ;  /* 0x0000e200ff097b82 */ /* 0x000e220000000800 */
[----:B------:R-:W-:Y:S01]  /*01a0*/  UIADD3 UR5, UPT, UPT, UR4, -0x1, URZ ;  /* 0xffffffff04057890 */ /* 0x000fe2000fffe0ff */
[----:B------:R-:W-:Y:S02]  /*01b0*/  SHF.L.U32 R7, R0, 0x1, RZ ;  /* 0x0000000100077819 */ /* 0x000fe400000006ff */
[----:B------:R-:W-:-:S03]  /*01c0*/  VIMNMX.U32 R6, PT, PT, R2, UR4, PT ;  /* 0x0000000402067c48 */ /* 0x000fc6000bfe0000 */
[----:B------:R-:W-:Y:S01]  /*01d0*/  IMAD R4, R0, UR5, R7 ;  /* 0x0000000500047c24 */ /* 0x000fe2000f8e0207 */
[----:B------:R-:W1:Y:S01]  /*01e0*/  LDC R11, c[0x0][0x384] ;  /* 0x0000e100ff0b7b82 */ /* 0x000e620000000800 */
[----:B------:R-:W-:-:S03]  /*01f0*/  ISETP.GE.U32.AND P2, PT, R6, 0x2, PT ;  /* 0x000000020600780c */ /* 0x000fc60003f46070 */
[----:B------:R-:W-:Y:S01]  /*0200*/  IADD3 R8, PT, PT, -R0, R4, RZ ;  /* 0x0000000400087210 */ /* 0x000fe20007ffe1ff */
[----:B0-----:R-:W-:-:S04]  /*0210*/  IMAD R5, R2, R9, RZ ;  /* 0x0000000902057224 */ /* 0x001fc800078e02ff */
[--C-:B------:R-:W-:Y:S01]  /*0220*/  IMAD R6, R0, UR5, R5.reuse ;  /* 0x0000000500067c24 */ /* 0x100fe2000f8e0205 */
[----:B------:R-:W-:Y:S02]  /*0230*/  IADD3 R24, PT, PT, R8, -R9, R5 ;  /* 0x8000000908187210 */ /* 0x000fe40007ffe005 */
[----:B------:R-:W-:Y:S01]  /*0240*/  IADD3 R8, PT, PT, R5, R8, -R7 ;  /* 0x0000000805087210 */ /* 0x000fe20007ffe807 */
[----:B-1----:R-:W-:Y:S01]  /*0250*/  IMAD R10, R11, UR4, R2 ;  /* 0x000000040b0a7c24 */ /* 0x002fe2000f8e0202 */
[----:B------:R-:W-:Y:S02]  /*0260*/  LEA R26, R9, R24, 0x1 ;  /* 0x00000018091a7211 */ /* 0x000fe400078e08ff */
[C---:B------:R-:W-:Y:S01]  /*0270*/  IADD3 R4, PT, PT, R3.reuse, R5, R4 ;  /* 0x0000000503047210 */ /* 0x040fe20007ffe004 */
[C---:B------:R-:W-:Y:S01]  /*0280*/  VIADD R12, R10.reuse, 0xfffffffe ;  /* 0xfffffffe0a0c7836 */ /* 0x040fe20000000000 */
[C---:B------:R-:W-:Y:S01]  /*0290*/  IADD3 R27, PT, PT, R3.reuse, R6, RZ ;  /* 0x00000006031b7210 */ /* 0x040fe20007ffe0ff */
[-CC-:B------:R-:W-:Y:S01]  /*02a0*/  IMAD R5, R10, R9.reuse, R3.reuse ;  /* 0x000000090a057224 */ /* 0x180fe200078e0203 */
[C---:B------:R-:W-:Y:S01]  /*02b0*/  IADD3 R24, PT, PT, R3.reuse, R24, RZ ;  /* 0x0000001803187210 */ /* 0x040fe20007ffe0ff */
[----:B------:R-:W-:Y:S01]  /*02c0*/  IMAD R25, R12, R9, R3 ;  /* 0x000000090c197224 */ /* 0x000fe200078e0203 */
[C---:B------:R-:W-:Y:S01]  /*02d0*/  IADD3 R26, PT, PT, R3.reuse, R26, RZ ;  /* 0x0000001a031a7210 */ /* 0x040fe20007ffe0ff */
[----:B------:R-:W-:-:S07]  /*02e0*/  IMAD.IADD R29, R3, 0x1, R8 ;  /* 0x00000001031d7824 */ /* 0x000fce00078e0208 */
.L_x_6:
[C---:B------:R-:W-:Y:S01]  /*02f0*/  ISETP.LT.U32.OR P0, PT, R3.reuse, 0x2, !P2 ;  /* 0x000000020300780c */ /* 0x040fe20005701470 */
[----:B------:R-:W-:Y:S01]  /*0300*/  VIADD R3, R3, UR8 ;  /* 0x0000000803037c36 */ /* 0x000fe20008000000 */
[----:B------:R-:W-:Y:S04]  /*0310*/  BSSY.RECONVERGENT B2, `(.L_x_4) ;  /* 0x0000031000027945 */ /* 0x000fe80003800200 */
[----:B------:R-:W-:-:S07]  /*0320*/  ISETP.GE.AND P1, PT, R3, UR7, PT ;  /* 0x0000000703007c0c */ /* 0x000fce000bf26270 */
[----:B0-----:R-:W-:Y:S06]  /*0330*/  @P0 BRA `(.L_x_5) ;  /* 0x0000000000b80947 */ /* 0x001fec0003800000 */
[----:B------:R-:W0:Y:S08]  /*0340*/  LDC.64 R6, c[0x0][0x398] ;  /* 0x0000e600ff067b82 */ /* 0x000e300000000a00 */
[----:B------:R-:W1:Y:S08]  /*0350*/  LDC.64 R12, c[0x0][0x3a8] ;  /* 0x0000ea00ff0c7b82 */ /* 0x000e700000000a00 */
[----:B------:R-:W2:Y:S01]  /*0360*/  LDC R23, c[0x0][0x388] ;  /* 0x0000e200ff177b82 */ /* 0x000ea20000000800 */
[----:B0-----:R-:W-:-:S07]  /*0370*/  IMAD.WIDE R16, R24, 0x8, R6 ;  /* 0x0000000818107825 */ /* 0x001fce00078e0206 */
[----:B------:R-:W0:Y:S01]  /*0380*/  LDC.64 R10, c[0x0][0x3a0] ;  /* 0x0000e800ff0a7b82 */ /* 0x000e220000000a00 */
[----:B-1----:R-:W-:-:S06]  /*0390*/  IMAD.WIDE R12, R5, 0x8, R12 ;  /* 0x00000008050c7825 */ /* 0x002fcc00078e020c */
[----:B------:R-:W0:Y:S01]  /*03a0*/  LDG.E.64 R12, desc[UR10][R12.64] ;  /* 0x0000000a0c0c7981 */ /* 0x000e22000c1e1b00 */
[----:B--2---:R-:W-:-:S05]  /*03b0*/  IMAD.WIDE R8, R23, 0x8, R16 ;  /* 0x0000000817087825 */ /* 0x004fca00078e0210 */
[----:B------:R-:W0:Y:S01]  /*03c0*/  LDG.E.64 R14, desc[UR10][R8.64] ;  /* 0x0000000a080e7981 */ /* 0x000e22000c1e1b00 */
[----:B------:R-:W-:-:S03]  /*03d0*/  IMAD.WIDE R20, R26, 0x8, R6 ;  /* 0x000000081a147825 */ /* 0x000fc600078e0206 */
[----:B------:R-:W2:Y:S01]  /*03e0*/  LDG.E.64 R18, desc[UR10][R8.64+0x8] ;  /* 0x0000080a08127981 */ /* 0x000ea2000c1e1b00 */
[----:B0-----:R-:W-:-:S03]  /*03f0*/  DFMA R10, R14, R10, -R12 ;  /* 0x0000000a0e0a722b */ /* 0x001fc6000000080c */
[----:B------:R-:W2:Y:S01]  /*0400*/  LDG.E.64 R14, desc[UR10][R8.64+-0x8] ;  /* 0xfffff80a080e7981 */ /* 0x000ea2000c1e1b00 */
[----:B------:R-:W-:-:S03]  /*0410*/  IMAD.WIDE R12, R23, 0x8, R20 ;  /* 0x00000008170c7825 */ /* 0x000fc600078e0214 */
[----:B------:R-:W3:Y:S01]  /*0420*/  LDG.E.64 R20, desc[UR10][R20.64] ;  /* 0x0000000a14147981 */ /* 0x000ee2000c1e1b00 */
[----:B------:R-:W-:-:S03]  /*0430*/  IMAD.WIDE R22, R27, 0x8, R6 ;  /* 0x000000081b167825 */ /* 0x000fc600078e0206 */
[----:B------:R-:W4:Y:S04]  /*0440*/  LDG.E.64 R12, desc[UR10][R12.64] ;  /* 0x0000000a0c0c7981 */ /* 0x000f28000c1e1b00 */
[----:B------:R-:W5:Y:S01]  /*0450*/  LDG.E.64 R22, desc[UR10][R22.64] ;  /* 0x0000000a16167981 */ /* 0x000f62000c1e1b00 */
[----:B--2---:R-:W-:-:S03]  /*0460*/  DADD R18, R14, R18 ;  /* 0x000000000e127229 */ /* 0x004fc60000000012 */
[----:B------:R0:W2:Y:S05]  /*0470*/  LDG.E.64 R14, desc[UR10][R16.64] ;  /* 0x0000000a100e7981 */ /* 0x0000aa000c1e1b00 */
[----:B---3--:R-:W-:Y:S01]  /*0480*/  DADD R18, R20, R18 ;  /* 0x0000000014127229 */ /* 0x008fe20000000012 */
[----:B0-----:R-:W-:-:S05]  /*0490*/  IMAD.WIDE R16, R4, 0x8, R6 ;  /* 0x0000000804107825 */ /* 0x001fca00078e0206 */
[----:B------:R0:W3:Y:S02]  /*04a0*/  LDG.E.64 R20, desc[UR10][R16.64] ;  /* 0x0000000a10147981 */ /* 0x0000e4000c1e1b00 */
[----:B0-----:R-:W-:-:S06]  /*04b0*/  IMAD.WIDE R16, R0, 0x8, R16 ;  /* 0x0000000800107825 */ /* 0x001fcc00078e0210 */
[----:B------:R-:W4:Y:S01]  /*04c0*/  LDG.E.64 R16, desc[UR10][R16.64] ;  /* 0x0000000a10107981 */ /* 0x000f22000c1e1b00 */
[----:B--2---:R-:W-:-:S03]  /*04d0*/  DADD R14, R14, R18 ;  /* 0x000000000e0e7229 */ /* 0x004fc60000000012 */
[----:B------:R-:W2:Y:S04]  /*04e0*/  LDG.E.64 R18, desc[UR10][R8.64+-0x10] ;  /* 0xfffff00a08127981 */ /* 0x000ea8000c1e1b00 */
[----:B------:R-:W2:Y:S01]  /*04f0*/  LDG.E.64 R8, desc[UR10][R8.64+0x10] ;  /* 0x0000100a08087981 */ /* 0x000ea2000c1e1b00 */
[----:B---3--:R-:W-:Y:S02]  /*0500*/  DADD R20, R20, R14 ;  /* 0x0000000014147229 */ /* 0x008fe4000000000e */
[----:B------:R-:W0:Y:S06]  /*0510*/  LDC.64 R14, c[0x0][0x390] ;  /* 0x0000e400ff0e7b82 */ /* 0x000e2c0000000a00 */
[----:B-----5:R-:W-:-:S08]  /*0520*/  DADD R20, R22, R20 ;  /* 0x0000000016147229 */ /* 0x020fd00000000014 */
[----:B0-----:R-:W-:Y:S01]  /*0530*/  DFMA R10, R20, R14, R10 ;  /* 0x0000000e140a722b */ /* 0x001fe2000000000a */
[----:B------:R-:W-:-:S06]  /*0540*/  IMAD.WIDE R14, R25, 0x8, R6 ;  /* 0x00000008190e7825 */ /* 0x000fcc00078e0206 */
[----:B------:R-:W3:Y:S01]  /*0550*/  LDG.E.64 R14, desc[UR10][R14.64] ;  /* 0x0000000a0e0e7981 */ /* 0x000ee2000c1e1b00 */
[----:B------:R-:W-:-:S06]  /*0560*/  IMAD.WIDE R6, R29, 0x8, R6 ;  /* 0x000000081d067825 */ /* 0x000fcc00078e0206 */
[----:B------:R-:W5:Y:S01]  /*0570*/  LDG.E.64 R6, desc[UR10][R6.64] ;  /* 0x0000000a06067981 */ /* 0x000f62000c1e1b00 */
[----:B--2---:R-:W-:Y:S01]  /*0580*/  DADD R18, R18, R8 ;  /* 0x0000000012127229 */ /* 0x004fe20000000008 */
[----:B------:R-:W0:Y:S07]  /*0590*/  LDC.64 R8, c[0x0][0x3b8] ;  /* 0x0000ee00ff087b82 */ /* 0x000e2e0000000a00 */
[----:B----4-:R-:W-:-:S08]  /*05a0*/  DADD R18, R12, R18 ;  /* 0x000000000c127229 */ /* 0x010fd00000000012 */
[----:B---3--:R-:W-:Y:S02]  /*05b0*/  DADD R20, R14, R18 ;  /* 0x000000000e147229 */ /* 0x008fe40000000012 */
[----:B------:R-:W1:Y:S06]  /*05c0*/  LDC.64 R18, c[0x0][0x3b0] ;  /* 0x0000ec00ff127b82 */ /* 0x000e6c0000000a00 */
[----:B------:R-:W-:-:S08]  /*05d0*/  DADD R20, R16, R20 ;  /* 0x0000000010147229 */ /* 0x000fd00000000014 */
[----:B-----5:R-:W-:Y:S01]  /*05e0*/  DADD R20, R6, R20 ;  /* 0x0000000006147229 */ /* 0x020fe20000000014 */
[----:B0-----:R-:W-:-:S07]  /*05f0*/  IMAD.WIDE R8, R5, 0x8, R8 ;  /* 0x0000000805087825 */ /* 0x001fce00078e0208 */
[----:B-1----:R-:W-:-:S07]  /*0600*/  DFMA R10, R20, R18, R10 ;  /* 0x00000012140a722b */ /* 0x002fce000000000a */
[----:B------:R0:W-:Y:S04]  /*0610*/  STG.E.64 desc[UR10][R8.64], R10 ;  /* 0x0000000a08007986 */ /* 0x0001e8000c101b0a */
.L_x_5:
[----:B------:R-:W-:Y:S05]  /*0620*/  BSYNC.RECONVERGENT B2 ;  /* 0x0000000000027941 */ /* 0x000fea0003800200 */
.L_x_4:
[----:B------:R-:W-:Y:S01]  /*0630*/  IADD3 R25, PT, PT, R25, UR8, RZ ;  /* 0x0000000819197c10 */ /* 0x000fe2000fffe0ff */
[----:B------:R-:W-:Y:S01]  /*0640*/  VIADD R5, R5, UR8 ;  /* 0x0000000805057c36 */ /* 0x000fe20008000000 */
[----:B------:R-:W-:Y:S02]  /*0650*/  IADD3 R29, PT, PT, R29, UR8, RZ ;  /* 0x000000081d1d7c10 */ /* 0x000fe4000fffe0ff */
[----:B------:R-:W-:Y:S02]  /*0660*/  IADD3 R26, PT, PT, R26, UR8, RZ ;  /* 0x000000081a1a7c10 */ /* 0x000fe4000fffe0ff */
[----:B------:R-:W-:Y:S02]  /*0670*/  IADD3 R24, PT, PT, R24, UR8, RZ ;  /* 0x0000000818187c10 */ /* 0x000fe4000fffe0ff */
[----:B------:R-:W-:Y:S02]  /*0680*/  IADD3 R4, PT, PT, R4, UR8, RZ ;  /* 0x0000000804047c10 */ /* 0x000fe4000fffe0ff */
[----:B------:R-:W-:Y:S01]  /*0690*/  IADD3 R27, PT, PT, R27, UR8, RZ ;  /* 0x000000081b1b7c10 */ /* 0x000fe2000fffe0ff */
[----:B------:R-:W-:Y:S06]  /*06a0*/  @!P1 BRA `(.L_x_6) ;  /* 0xfffffffc00109947 */ /* 0x000fec000383ffff */
.L_x_3:
[----:B------:R-:W-:Y:S05]  /*06b0*/  BSYNC.RECONVERGENT B1 ;  /* 0x0000000000017941 */ /* 0x000fea0003800200 */
.L_x_2:
[----:B------:R-:W1:Y:S01]  /*06c0*/  LDCU UR6, c[0x0][0x364] ;  /* 0x00006c80ff0677ac */ /* 0x000e620008000800 */
[----:B------:R-:W1:Y:S01]  /*06d0*/  LDC R3, c[0x0][0x374] ;  /* 0x0000dd00ff037b82 */ /* 0x000e620000000800 */
[----:B------:R-:W2:Y:S02]  /*06e0*/  LDCU UR5, c[0x0][0x384] ;  /* 0x00007080ff0577ac */ /* 0x000ea40008000800 */
[----:B--2---:R-:W-:Y:S01]  /*06f0*/  UIADD3 UR5, UPT, UPT, UR5, -0x2, URZ ;  /* 0xfffffffe05057890 */ /* 0x004fe2000fffe0ff */
[----:B-1----:R-:W-:-:S05]  /*0700*/  IMAD R2, R3, UR6, R2 ;  /* 0x0000000603027c24 */ /* 0x002fca000f8e0202 */
[----:B------:R-:W-:-:S13]  /*0710*/  ISETP.GE.AND P0, PT, R2, UR5, PT ;  /* 0x0000000502007c0c */ /* 0x000fda000bf06270 */
[----:B------:R-:W-:Y:S05]  /*0720*/  @!P0 BRA `(.L_x_7) ;  /* 0xfffffff800888947 */ /* 0x000fea000383ffff */
.L_x_1:
[----:B------:R-:W-:Y:S05]  /*0730*/  BSYNC.RECONVERGENT B0 ;  /* 0x0000000000007941 */ /* 0x000fea0003800200 */
.L_x_0:
[----:B------:R-:W1:Y:S01]  /*0740*/  LDCU UR5, c[0x0][0x370] ;  /* 0x00006e00ff0577ac */ /* 0x000e620008000800 */
[----:B------:R-:W2:Y:S01]  /*0750*/  LDCU UR6, c[0x0][0x380] ;  /* 0x00007000ff0677ac */ /* 0x000ea20008000800 */
[----:B-1----:R-:W-:Y:S02]  /*0760*/  UIADD3 UR4, UPT, UPT, UR5, UR4, URZ ;  /* 0x0000000405047290 */ /* 0x002fe4000fffe0ff */
[----:B--2---:R-:W-:-:S04]  /*0770*/  UIADD3 UR6, UPT, UPT, UR6, -0x2, URZ ;  /* 0xfffffffe06067890 */ /* 0x004fc8000fffe0ff */
[----:B------:R-:W-:-:S09]  /*0780*/  UISETP.GE.AND UP0, UPT, UR4, UR6, UPT ;  /* 0x000000060400728c */ /* 0x000fd2000bf06270 */
[----:B------:R-:W-:Y:S05]  /*0790*/  BRA.U !UP0, `(.L_x_8) ;  /* 0xfffffff9084c7547 */ /* 0x000fea000b83ffff */
[----:B------:R-:W-:Y:S05]  /*07a0*/  EXIT ;  /* 0x000000000000794d */ /* 0x000fea0003800000 */
.L_x_9:
[----:B------:R-:W-:-:S00]  /*07b0*/  BRA `(.L_x_9) ;  /* 0xfffffffc00fc7947 */ /* 0x000fc0000383ffff */
[----:B------:R-:W-:-:S00]  /*07c0*/  NOP ;  /* 0x0000000000007918 */ /* 0x000fc00000000000 */
        /* <DEDUP_REMOVED lines=11> */
.L_x_10:


//--------------------- .nv.shared.reserved.0     --------------------------
	.section	.nv.shared.reserved.0,"aw",@nobits
	.weak		__nv_reservedSMEM_offset_0_alias
	.size		__nv_reservedSMEM_offset_0_alias, 0, 64
	.other		__nv_reservedSMEM_offset_0_alias,@"STO_CUDA_RESERVED_SHARED STV_DEFAULT"
__nv_reservedSMEM_offset_0_alias:
	.zero		0
	.zero		64


//--------------------- .nv.constant0.__accrg_wave13pt_1_1 --------------------------
	.section	.nv.constant0.__accrg_wave13pt_1_1,"a",@progbits
	.sectionflags	@""
	.align	4
.nv.constant0.__accrg_wave13pt_1_1:
	.zero		960


//--------------------- SYMBOLS --------------------------

	.type		.nv.reservedSmem.offset0,@object
	.size		.nv.reservedSmem.offset0,0x4
